//
// Generated by NVIDIA NVVM Compiler
//
// Compiler Build ID: CL-36424714
// Cuda compilation tools, release 13.0, V13.0.88
// Based on NVVM 20.0.0
//

.version 9.0
.target sm_100
.address_size 64

	// .globl	_Z7kernel1Pi

.visible .entry _Z7kernel1Pi(
	.param .u64 .ptr .align 1 _Z7kernel1Pi_param_0
)
{
	.reg .pred 	%p<3>;
	.reg .b32 	%r<15>;
	.reg .b64 	%rd<5>;

	ld.param.u64 	%rd2, [_Z7kernel1Pi_param_0];
	mov.u32 	%r3, %ntid.x;
	mov.u32 	%r4, %ctaid.x;
	mov.u32 	%r5, %tid.x;
	mad.lo.s32 	%r6, %r3, %r4, %r5;
	shl.b32 	%r1, %r6, 3;
	max.s32 	%r7, %r1, 536870913;
	sub.s32 	%r2, %r7, %r1;
	setp.eq.s32 	%p1, %r2, 0;
	@%p1 bra 	$L__BB0_3;
	cvta.to.global.u64 	%rd3, %rd2;
	mul.wide.s32 	%rd4, %r1, 4;
	add.s64 	%rd1, %rd3, %rd4;
	st.global.u32 	[%rd1], %r1;
	setp.eq.s32 	%p2, %r2, 1;
	@%p2 bra 	$L__BB0_3;
	add.s32 	%r8, %r1, 1;
	st.global.u32 	[%rd1+4], %r8;
	add.s32 	%r9, %r1, 2;
	st.global.u32 	[%rd1+8], %r9;
	add.s32 	%r10, %r1, 3;
	st.global.u32 	[%rd1+12], %r10;
	add.s32 	%r11, %r1, 4;
	st.global.u32 	[%rd1+16], %r11;
	add.s32 	%r12, %r1, 5;
	st.global.u32 	[%rd1+20], %r12;
	add.s32 	%r13, %r1, 6;
	st.global.u32 	[%rd1+24], %r13;
	add.s32 	%r14, %r1, 7;
	st.global.u32 	[%rd1+28], %r14;
$L__BB0_3:
	ret;

}
	// .globl	_Z7kernel2Pi
.visible .entry _Z7kernel2Pi(
	.param .u64 .ptr .align 1 _Z7kernel2Pi_param_0
)
{
	.reg .pred 	%p<9>;
	.reg .b32 	%r<20>;
	.reg .b64 	%rd<19>;

	ld.param.u64 	%rd2, [_Z7kernel2Pi_param_0];
	cvta.to.global.u64 	%rd1, %rd2;
	mov.u32 	%r1, %ntid.x;
	mov.u32 	%r2, %ctaid.x;
	mov.u32 	%r3, %tid.x;
	mov.u32 	%r4, %nctaid.x;
	mad.lo.s32 	%r5, %r2, %r1, %r3;
	setp.gt.s32 	%p1, %r5, 536870912;
	@%p1 bra 	$L__BB1_9;
	mul.wide.s32 	%rd3, %r5, 4;
	add.s64 	%rd4, %rd1, %rd3;
	st.global.u32 	[%rd4], %r5;
	add.s32 	%r6, %r4, %r2;
	mad.lo.s32 	%r7, %r6, %r1, %r3;
	setp.gt.s32 	%p2, %r7, 536870912;
	@%p2 bra 	$L__BB1_9;
	mul.wide.s32 	%rd5, %r7, 4;
	add.s64 	%rd6, %rd1, %rd5;
	st.global.u32 	[%rd6], %r7;
	add.s32 	%r8, %r6, %r4;
	mad.lo.s32 	%r9, %r8, %r1, %r3;
	setp.gt.s32 	%p3, %r9, 536870912;
	@%p3 bra 	$L__BB1_9;
	mul.wide.s32 	%rd7, %r9, 4;
	add.s64 	%rd8, %rd1, %rd7;
	st.global.u32 	[%rd8], %r9;
	add.s32 	%r10, %r8, %r4;
	mad.lo.s32 	%r11, %r10, %r1, %r3;
	setp.gt.s32 	%p4, %r11, 536870912;
	@%p4 bra 	$L__BB1_9;
	mul.wide.s32 	%rd9, %r11, 4;
	add.s64 	%rd10, %rd1, %rd9;
	st.global.u32 	[%rd10], %r11;
	add.s32 	%r12, %r10, %r4;
	mad.lo.s32 	%r13, %r12, %r1, %r3;
	setp.gt.s32 	%p5, %r13, 536870912;
	@%p5 bra 	$L__BB1_9;
	mul.wide.s32 	%rd11, %r13, 4;
	add.s64 	%rd12, %rd1, %rd11;
	st.global.u32 	[%rd12], %r13;
	add.s32 	%r14, %r12, %r4;
	mad.lo.s32 	%r15, %r14, %r1, %r3;
	setp.gt.s32 	%p6, %r15, 536870912;
	@%p6 bra 	$L__BB1_9;
	mul.wide.s32 	%rd13, %r15, 4;
	add.s64 	%rd14, %rd1, %rd13;
	st.global.u32 	[%rd14], %r15;
	add.s32 	%r16, %r14, %r4;
	mad.lo.s32 	%r17, %r16, %r1, %r3;
	setp.gt.s32 	%p7, %r17, 536870912;
	@%p7 bra 	$L__BB1_9;
	mul.wide.s32 	%rd15, %r17, 4;
	add.s64 	%rd16, %rd1, %rd15;
	st.global.u32 	[%rd16], %r17;
	add.s32 	%r19, %r16, %r4;
	mad.lo.s32 	%r18, %r19, %r1, %r3;
	setp.gt.s32 	%p8, %r18, 536870912;
	@%p8 bra 	$L__BB1_9;
	mul.wide.s32 	%rd17, %r18, 4;
	add.s64 	%rd18, %rd1, %rd17;
	st.global.u32 	[%rd18], %r18;
$L__BB1_9:
	ret;

}


// ===== COMPILED SASS (sm_100) =====

	.target	sm_100

	.elftype	@"ET_EXEC"


//--------------------- .note.nv.tkinfo           --------------------------
	.section	.note.nv.tkinfo,"",@"SHT_NOTE"
	.sectionflags	@"SHF_NOTE_NV_TKINFO"
	.tkinfo
        /*0018*/ 	.word	0x00000002
        /*0030*/ 	.string	""
        /*0030*/ 	.string	"ptxas"
        /*0030*/ 	.string	"Cuda compilation tools, release 13.0, V13.0.88"
        /*0030*/ 	.string	"Build cuda_13.0.r13.0/compiler.36424714_0"
        /*0030*/ 	.string	"-arch sm_100 -m 64 "



//--------------------- .note.nv.cuinfo           --------------------------
	.section	.note.nv.cuinfo,"",@"SHT_NOTE"
	.sectionflags	@"SHF_NOTE_NV_CUINFO"
        /*0018*/ 	.short	0x0002
        /*001a*/ 	.short	0x0064
        /*001c*/ 	.short	0x0082
	.zero		2


//--------------------- .nv.info                  --------------------------
	.section	.nv.info,"",@"SHT_CUDA_INFO"
	.align	4


	//----- nvinfo : EIATTR_REGCOUNT
	.align		4
        /*0000*/ 	.byte	0x04, 0x2f
        /*0002*/ 	.short	(.L_1 - .L_0)
	.align		4
.L_0:
        /*0004*/ 	.word	index@(_Z7kernel1Pi)
        /*0008*/ 	.word	0x00000014


	//----- nvinfo : EIATTR_FRAME_SIZE
	.align		4
.L_1:
        /*000c*/ 	.byte	0x04, 0x11
        /*000e*/ 	.short	(.L_3 - .L_2)
	.align		4
.L_2:
        /*0010*/ 	.word	index@(_Z7kernel1Pi)
        /*0014*/ 	.word	0x00000000


	//----- nvinfo : EIATTR_REGCOUNT
	.align		4
.L_3:
        /*0018*/ 	.byte	0x04, 0x2f
        /*001a*/ 	.short	(.L_5 - .L_4)
	.align		4
.L_4:
        /*001c*/ 	.word	index@(_Z7kernel2Pi)
        /*0020*/ 	.word	0x0000000e


	//----- nvinfo : EIATTR_FRAME_SIZE
	.align		4
.L_5:
        /*0024*/ 	.byte	0x04, 0x11
        /*0026*/ 	.short	(.L_7 - .L_6)
	.align		4
.L_6:
        /*0028*/ 	.word	index@(_Z7kernel2Pi)
        /*002c*/ 	.word	0x00000000


	//----- nvinfo : EIATTR_MIN_STACK_SIZE
	.align		4
.L_7:
        /*0030*/ 	.byte	0x04, 0x12
        /*0032*/ 	.short	(.L_9 - .L_8)
	.align		4
.L_8:
        /*0034*/ 	.word	index@(_Z7kernel2Pi)
        /*0038*/ 	.word	0x00000000


	//----- nvinfo : EIATTR_MIN_STACK_SIZE
	.align		4
.L_9:
        /*003c*/ 	.byte	0x04, 0x12
        /*003e*/ 	.short	(.L_11 - .L_10)
	.align		4
.L_10:
        /*0040*/ 	.word	index@(_Z7kernel1Pi)
        /*0044*/ 	.word	0x00000000
.L_11:


//--------------------- .nv.compat                --------------------------
	.section	.nv.compat,"",@"SHT_CUDA_COMPAT_INFO"
	.align	4
        /*0000*/ 	.byte	0x02, 0x09, 0x00, 0x00, 0x02, 0x02, 0x01, 0x00, 0x02, 0x05, 0x05, 0x00, 0x03, 0x07, 0x01, 0x01
        /*0010*/ 	.byte	0x02, 0x03, 0x00, 0x00, 0x02, 0x06, 0x01, 0x00, 0x04, 0x0b, 0x08, 0x00, 0x09, 0x00, 0x00, 0x00
        /*0020*/ 	.byte	0x00, 0x00, 0x00, 0x00


//--------------------- .nv.info._Z7kernel2Pi     --------------------------
	.section	.nv.info._Z7kernel2Pi,"",@"SHT_CUDA_INFO"
	.sectionflags	@""
	.align	4


	//----- nvinfo : EIATTR_CUDA_API_VERSION
	.align		4
        /*0000*/ 	.byte	0x04, 0x37
        /*0002*/ 	.short	(.L_13 - .L_12)
.L_12:
        /*0004*/ 	.word	0x00000082


	//----- nvinfo : EIATTR_KPARAM_INFO
	.align		4
.L_13:
        /*0008*/ 	.byte	0x04, 0x17
        /*000a*/ 	.short	(.L_15 - .L_14)
.L_14:
        /*000c*/ 	.word	0x00000000
        /*0010*/ 	.short	0x0000
        /*0012*/ 	.short	0x0000
        /*0014*/ 	.byte	0x00, 0xf5, 0x21, 0x00


	//----- nvinfo : EIATTR_SPARSE_MMA_MASK
	.align		4
.L_15:
        /*0018*/ 	.byte	0x03, 0x50
        /*001a*/ 	.short	0x0000


	//----- nvinfo : EIATTR_MAXREG_COUNT
	.align		4
        /*001c*/ 	.byte	0x03, 0x1b
        /*001e*/ 	.short	0x00ff


	//----- nvinfo : EIATTR_MERCURY_ISA_VERSION
	.align		4
        /*0020*/ 	.byte	0x03, 0x5f
        /*0022*/ 	.short	0x0101


	//----- nvinfo : EIATTR_VRC_CTA_INIT_COUNT
	.align		4
        /*0024*/ 	.byte	0x02, 0x4a
	.zero		1
	.zero		1


	//----- nvinfo : EIATTR_EXIT_INSTR_OFFSETS
	.align		4
        /*0028*/ 	.byte	0x04, 0x1c
        /*002a*/ 	.short	(.L_17 - .L_16)


	//   ....[0]....
.L_16:
        /*002c*/ 	.word	0x00000070


	//   ....[1]....
        /*0030*/ 	.word	0x000000f0


	//   ....[2]....
        /*0034*/ 	.word	0x00000150


	//   ....[3]....
        /*0038*/ 	.word	0x000001b0


	//   ....[4]....
        /*003c*/ 	.word	0x00000210


	//   ....[5]....
        /*0040*/ 	.word	0x00000270


	//   ....[6]....
        /*0044*/ 	.word	0x000002d0


	//   ....[7]....
        /*0048*/ 	.word	0x00000330


	//   ....[8]....
        /*004c*/ 	.word	0x00000360


	//----- nvinfo : EIATTR_CBANK_PARAM_SIZE
	.align		4
.L_17:
        /*0050*/ 	.byte	0x03, 0x19
        /*0052*/ 	.short	0x0008


	//----- nvinfo : EIATTR_PARAM_CBANK
	.align		4
        /*0054*/ 	.byte	0x04, 0x0a
        /*0056*/ 	.short	(.L_19 - .L_18)
	.align		4
.L_18:
        /*0058*/ 	.word	index@(.nv.constant0._Z7kernel2Pi)
        /*005c*/ 	.short	0x0380
        /*005e*/ 	.short	0x0008


	//----- nvinfo : EIATTR_SW_WAR
	.align		4
.L_19:
        /*0060*/ 	.byte	0x04, 0x36
        /*0062*/ 	.short	(.L_21 - .L_20)
.L_20:
        /*0064*/ 	.word	0x00000008
.L_21:


//--------------------- .nv.info._Z7kernel1Pi     --------------------------
	.section	.nv.info._Z7kernel1Pi,"",@"SHT_CUDA_INFO"
	.sectionflags	@""
	.align	4


	//----- nvinfo : EIATTR_CUDA_API_VERSION
	.align		4
        /*0000*/ 	.byte	0x04, 0x37
        /*0002*/ 	.short	(.L_23 - .L_22)
.L_22:
        /*0004*/ 	.word	0x00000082


	//----- nvinfo : EIATTR_KPARAM_INFO
	.align		4
.L_23:
        /*0008*/ 	.byte	0x04, 0x17
        /*000a*/ 	.short	(.L_25 - .L_24)
.L_24:
        /*000c*/ 	.word	0x00000000
        /*0010*/ 	.short	0x0000
        /*0012*/ 	.short	0x0000
        /*0014*/ 	.byte	0x00, 0xf5, 0x21, 0x00


	//----- nvinfo : EIATTR_SPARSE_MMA_MASK
	.align		4
.L_25:
        /*0018*/ 	.byte	0x03, 0x50
        /*001a*/ 	.short	0x0000


	//----- nvinfo : EIATTR_MAXREG_COUNT
	.align		4
        /*001c*/ 	.byte	0x03, 0x1b
        /*001e*/ 	.short	0x00ff


	//----- nvinfo : EIATTR_MERCURY_ISA_VERSION
	.align		4
        /*0020*/ 	.byte	0x03, 0x5f
        /*0022*/ 	.short	0x0101


	//----- nvinfo : EIATTR_VRC_CTA_INIT_COUNT
	.align		4
        /*0024*/ 	.byte	0x02, 0x4a
	.zero		1
	.zero		1


	//----- nvinfo : EIATTR_EXIT_INSTR_OFFSETS
	.align		4
        /*0028*/ 	.byte	0x04, 0x1c
        /*002a*/ 	.short	(.L_27 - .L_26)


	//   ....[0]....
.L_26:
        /*002c*/ 	.word	0x00000090


	//   ....[1]....
        /*0030*/ 	.word	0x000000f0


	//   ....[2]....
        /*0034*/ 	.word	0x000001e0


	//----- nvinfo : EIATTR_CBANK_PARAM_SIZE
	.align		4
.L_27:
        /*0038*/ 	.byte	0x03, 0x19
        /*003a*/ 	.short	0x0008


	//----- nvinfo : EIATTR_PARAM_CBANK
	.align		4
        /*003c*/ 	.byte	0x04, 0x0a
        /*003e*/ 	.short	(.L_29 - .L_28)
	.align		4
.L_28:
        /*0040*/ 	.word	index@(.nv.constant0._Z7kernel1Pi)
        /*0044*/ 	.short	0x0380
        /*0046*/ 	.short	0x0008


	//----- nvinfo : EIATTR_SW_WAR
	.align		4
.L_29:
        /*0048*/ 	.byte	0x04, 0x36
        /*004a*/ 	.short	(.L_31 - .L_30)
.L_30:
        /*004c*/ 	.word	0x00000008
.L_31:


//--------------------- .nv.callgraph             --------------------------
	.section	.nv.callgraph,"",@"SHT_CUDA_CALLGRAPH"
	.align	4
	.sectionentsize	8
	.align		4
        /*0000*/ 	.word	0x00000000
	.align		4
        /*0004*/ 	.word	0xffffffff
	.align		4
        /*0008*/ 	.word	0x00000000
	.align		4
        /*000c*/ 	.word	0xfffffffe
	.align		4
        /*0010*/ 	.word	0x00000000
	.align		4
        /*0014*/ 	.word	0xfffffffd
	.align		4
        /*0018*/ 	.word	0x00000000
	.align		4
        /*001c*/ 	.word	0xfffffffc


//--------------------- .text._Z7kernel2Pi        --------------------------
	.section	.text._Z7kernel2Pi,"ax",@progbits
	.align	128
        .global         _Z7kernel2Pi
        .type           _Z7kernel2Pi,@function
        .size           _Z7kernel2Pi,(.L_x_2 - _Z7kernel2Pi)
        .other          _Z7kernel2Pi,@"STO_CUDA_ENTRY STV_DEFAULT"
_Z7kernel2Pi:
.text._Z7kernel2Pi:
[----:B------:R-:W-:Y:S01]  /*0000*/  LDC R1, c[0x0][0x37c] ;  /* 0x0000df00ff017b82 */ /* 0x000fe20000000800 */
[----:B------:R-:W0:Y:S01]  /*0010*/  S2R R9, SR_CTAID.X ;  /* 0x0000000000097919 */ /* 0x000e220000002500 */
[----:B------:R-:W0:Y:S01]  /*0020*/  LDCU UR6, c[0x0][0x360] ;  /* 0x00006c00ff0677ac */ /* 0x000e220008000800 */
[----:B------:R-:W0:Y:S01]  /*0030*/  S2R R0, SR_TID.X ;  /* 0x0000000000007919 */ /* 0x000e220000002100 */
[----:B------:R-:W1:Y:S01]  /*0040*/  LDCU UR7, c[0x0][0x370] ;  /* 0x00006e00ff0777ac */ /* 0x000e620008000800 */
[----:B0-----:R-:W-:-:S05]  /*0050*/  IMAD R7, R9, UR6, R0 ;  /* 0x0000000609077c24 */ /* 0x001fca000f8e0200 */
[----:B------:R-:W-:-:S13]  /*0060*/  ISETP.GT.AND P0, PT, R7, 0x20000000, PT ;  /* 0x200000000700780c */ /* 0x000fda0003f04270 */
[----:B-1----:R-:W-:Y:S05]  /*0070*/  @P0 EXIT ;  /* 0x000000000000094d */ /* 0x002fea0003800000 */
[----:B------:R-:W0:Y:S01]  /*0080*/  LDC.64 R2, c[0x0][0x380] ;  /* 0x0000e000ff027b82 */ /* 0x000e220000000a00 */
[----:B------:R-:W-:Y:S01]  /*0090*/  IADD3 R9, PT, PT, R9, UR7, RZ ;  /* 0x0000000709097c10 */ /* 0x000fe2000fffe0ff */
[----:B------:R-:W1:Y:S04]  /*00a0*/  LDCU.64 UR4, c[0x0][0x358] ;  /* 0x00006b00ff0477ac */ /* 0x000e680008000a00 */
[----:B------:R-:W-:-:S05]  /*00b0*/  IMAD R11, R9, UR6, R0 ;  /* 0x00000006090b7c24 */ /* 0x000fca000f8e0200 */
[----:B------:R-:W-:Y:S01]  /*00c0*/  ISETP.GT.AND P0, PT, R11, 0x20000000, PT ;  /* 0x200000000b00780c */ /* 0x000fe20003f04270 */
[----:B0-----:R-:W-:-:S05]  /*00d0*/  IMAD.WIDE R4, R7, 0x4, R2 ;  /* 0x0000000407047825 */ /* 0x001fca00078e0202 */
[----:B-1----:R0:W-:Y:S07]  /*00e0*/  STG.E desc[UR4][R4.64], R7 ;  /* 0x0000000704007986 */ /* 0x0021ee000c101904 */
[----:B------:R-:W-:Y:S05]  /*00f0*/  @P0 EXIT ;  /* 0x000000000000094d */ /* 0x000fea0003800000 */
[----:B------:R-:W-:Y:S01]  /*0100*/  IADD3 R9, PT, PT, R9, UR7, RZ ;  /* 0x0000000709097c10 */ /* 0x000fe2000fffe0ff */
[----:B0-----:R-:W-:-:S04]  /*0110*/  IMAD.WIDE R4, R11, 0x4, R2 ;  /* 0x000000040b047825 */ /* 0x001fc800078e0202 */
[----:B------:R-:W-:Y:S01]  /*0120*/  IMAD R7, R9, UR6, R0 ;  /* 0x0000000609077c24 */ /* 0x000fe2000f8e0200 */
[----:B------:R0:W-:Y:S04]  /*0130*/  STG.E desc[UR4][R4.64], R11 ;  /* 0x0000000b04007986 */ /* 0x0001e8000c101904 */
[----:B------:R-:W-:-:S13]  /*0140*/  ISETP.GT.AND P0, PT, R7, 0x20000000, PT ;  /* 0x200000000700780c */ /* 0x000fda0003f04270 */
[----:B0-----:R-:W-:Y:S05]  /*0150*/  @P0 EXIT ;  /* 0x000000000000094d */ /* 0x001fea0003800000 */
[----:B------:R-:W-:Y:S01]  /*0160*/  IADD3 R9, PT, PT, R9, UR7, RZ ;  /* 0x0000000709097c10 */ /* 0x000fe2000fffe0ff */
[----:B------:R-:W-:-:S04]  /*0170*/  IMAD.WIDE R4, R7, 0x4, R2 ;  /* 0x0000000407047825 */ /* 0x000fc800078e0202 */
        /* <DEDUP_REMOVED lines=28> */
[----:B------:R-:W-:-:S05]  /*0340*/  IMAD.WIDE R2, R9, 0x4, R2 ;  /* 0x0000000409027825 */ /* 0x000fca00078e0202 */
[----:B------:R-:W-:Y:S01]  /*0350*/  STG.E desc[UR4][R2.64], R9 ;  /* 0x0000000902007986 */ /* 0x000fe2000c101904 */
[----:B------:R-:W-:Y:S05]  /*0360*/  EXIT ;  /* 0x000000000000794d */ /* 0x000fea0003800000 */
.L_x_0:
[----:B------:R-:W-:-:S00]  /*0370*/  BRA `(.L_x_0) ;  /* 0xfffffffc00fc7947 */ /* 0x000fc0000383ffff */
[----:B------:R-:W-:-:S00]  /*0380*/  NOP ;  /* 0x0000000000007918 */ /* 0x000fc00000000000 */
[----:B------:R-:W-:-:S00]  /*0390*/  NOP ;  /* 0x0000000000007918 */ /* 0x000fc00000000000 */
[----:B------:R-:W-:-:S00]  /*03a0*/  NOP ;  /* 0x0000000000007918 */ /* 0x000fc00000000000 */
[----:B------:R-:W-:-:S00]  /*03b0*/  NOP ;  /* 0x0000000000007918 */ /* 0x000fc00000000000 */
[----:B------:R-:W-:-:S00]  /*03c0*/  NOP ;  /* 0x0000000000007918 */ /* 0x000fc00000000000 */
[----:B------:R-:W-:-:S00]  /*03d0*/  NOP ;  /* 0x0000000000007918 */ /* 0x000fc00000000000 */
[----:B------:R-:W-:-:S00]  /*03e0*/  NOP ;  /* 0x0000000000007918 */ /* 0x000fc00000000000 */
[----:B------:R-:W-:-:S00]  /*03f0*/  NOP ;  /* 0x0000000000007918 */ /* 0x000fc00000000000 */
.L_x_2:


//--------------------- .text._Z7kernel1Pi        --------------------------
	.section	.text._Z7kernel1Pi,"ax",@progbits
	.align	128
        .global         _Z7kernel1Pi
        .type           _Z7kernel1Pi,@function
        .size           _Z7kernel1Pi,(.L_x_3 - _Z7kernel1Pi)
        .other          _Z7kernel1Pi,@"STO_CUDA_ENTRY STV_DEFAULT"
_Z7kernel1Pi:
.text._Z7kernel1Pi:
[----:B------:R-:W-:Y:S01]  /*0000*/  LDC R1, c[0x0][0x37c] ;  /* 0x0000df00ff017b82 */ /* 0x000fe20000000800 */
[----:B------:R-:W0:Y:S01]  /*0010*/  S2R R0, SR_CTAID.X ;  /* 0x0000000000007919 */ /* 0x000e220000002500 */
[----:B------:R-:W0:Y:S01]  /*0020*/  LDCU UR4, c[0x0][0x360] ;  /* 0x00006c00ff0477ac */ /* 0x000e220008000800 */
[----:B------:R-:W0:Y:S02]  /*0030*/  S2R R3, SR_TID.X ;  /* 0x0000000000037919 */ /* 0x000e240000002100 */
[----:B0-----:R-:W-:-:S04]  /*0040*/  IMAD R0, R0, UR4, R3 ;  /* 0x0000000400007c24 */ /* 0x001fc8000f8e0203 */
[----:B------:R-:W-:-:S05]  /*0050*/  IMAD.SHL.U32 R5, R0, 0x8, RZ ;  /* 0x0000000800057824 */ /* 0x000fca00078e00ff */
[----:B------:R-:W-:-:S04]  /*0060*/  VIMNMX R0, PT, PT, R5, 0x20000001, !PT ;  /* 0x2000000105007848 */ /* 0x000fc80007fe0100 */
[----:B------:R-:W-:-:S04]  /*0070*/  IADD3 R0, PT, PT, -R5, R0, RZ ;  /* 0x0000000005007210 */ /* 0x000fc80007ffe1ff */
[----:B------:R-:W-:-:S13]  /*0080*/  ISETP.NE.AND P0, PT, R0, RZ, PT ;  /* 0x000000ff0000720c */ /* 0x000fda0003f05270 */
[----:B------:R-:W-:Y:S05]  /*0090*/  @!P0 EXIT ;  /* 0x000000000000894d */ /* 0x000fea0003800000 */
[----:B------:R-:W0:Y:S01]  /*00a0*/  LDC.64 R2, c[0x0][0x380] ;  /* 0x0000e000ff027b82 */ /* 0x000e220000000a00 */
[----:B------:R-:W1:Y:S01]  /*00b0*/  LDCU.64 UR4, c[0x0][0x358] ;  /* 0x00006b00ff0477ac */ /* 0x000e620008000a00 */
[----:B------:R-:W-:Y:S01]  /*00c0*/  ISETP.NE.AND P0, PT, R0, 0x1, PT ;  /* 0x000000010000780c */ /* 0x000fe20003f05270 */
[----:B0-----:R-:W-:-:S05]  /*00d0*/  IMAD.WIDE R2, R5, 0x4, R2 ;  /* 0x0000000405027825 */ /* 0x001fca00078e0202 */
[----:B-1----:R0:W-:Y:S07]  /*00e0*/  STG.E desc[UR4][R2.64], R5 ;  /* 0x0000000502007986 */ /* 0x0021ee000c101904 */
[----:B------:R-:W-:Y:S05]  /*00f0*/  @!P0 EXIT ;  /* 0x000000000000894d */ /* 0x000fea0003800000 */
[C---:B------:R-:W-:Y:S01]  /*0100*/  VIADD R7, R5.reuse, 0x1 ;  /* 0x0000000105077836 */ /* 0x040fe20000000000 */
[C---:B------:R-:W-:Y:S01]  /*0110*/  IADD3 R9, PT, PT, R5.reuse, 0x2, RZ ;  /* 0x0000000205097810 */ /* 0x040fe20007ffe0ff */
[C---:B------:R-:W-:Y:S01]  /*0120*/  VIADD R11, R5.reuse, 0x3 ;  /* 0x00000003050b7836 */ /* 0x040fe20000000000 */
[C---:B------:R-:W-:Y:S01]  /*0130*/  IADD3 R13, PT, PT, R5.reuse, 0x4, RZ ;  /* 0x00000004050d7810 */ /* 0x040fe20007ffe0ff */
[C---:B------:R-:W-:Y:S01]  /*0140*/  VIADD R15, R5.reuse, 0x5 ;  /* 0x00000005050f7836 */ /* 0x040fe20000000000 */
[C---:B------:R-:W-:Y:S01]  /*0150*/  IADD3 R17, PT, PT, R5.reuse, 0x6, RZ ;  /* 0x0000000605117810 */ /* 0x040fe20007ffe0ff */
[----:B0-----:R-:W-:Y:S01]  /*0160*/  VIADD R5, R5, 0x7 ;  /* 0x0000000705057836 */ /* 0x001fe20000000000 */
[----:B------:R-:W-:Y:S04]  /*0170*/  STG.E desc[UR4][R2.64+0x4], R7 ;  /* 0x0000040702007986 */ /* 0x000fe8000c101904 */
[----:B------:R-:W-:Y:S04]  /*0180*/  STG.E desc[UR4][R2.64+0x8], R9 ;  /* 0x0000080902007986 */ /* 0x000fe8000c101904 */
[----:B------:R-:W-:Y:S04]  /*0190*/  STG.E desc[UR4][R2.64+0xc], R11 ;  /* 0x00000c0b02007986 */ /* 0x000fe8000c101904 */
[----:B------:R-:W-:Y:S04]  /*01a0*/  STG.E desc[UR4][R2.64+0x10], R13 ;  /* 0x0000100d02007986 */ /* 0x000fe8000c101904 */
[----:B------:R-:W-:Y:S04]  /*01b0*/  STG.E desc[UR4][R2.64+0x14], R15 ;  /* 0x0000140f02007986 */ /* 0x000fe8000c101904 */
[----:B------:R-:W-:Y:S04]  /*01c0*/  STG.E desc[UR4][R2.64+0x18], R17 ;  /* 0x0000181102007986 */ /* 0x000fe8000c101904 */
[----:B------:R-:W-:Y:S01]  /*01d0*/  STG.E desc[UR4][R2.64+0x1c], R5 ;  /* 0x00001c0502007986 */ /* 0x000fe2000c101904 */
[----:B------:R-:W-:Y:S05]  /*01e0*/  EXIT ;  /* 0x000000000000794d */ /* 0x000fea0003800000 */
.L_x_1:
        /* <DEDUP_REMOVED lines=9> */
.L_x_3:


//--------------------- .nv.shared.reserved.0     --------------------------
	.section	.nv.shared.reserved.0,"aw",@nobits
	.weak		__nv_reservedSMEM_offset_0_alias
	.size		__nv_reservedSMEM_offset_0_alias, 0, 64
	.other		__nv_reservedSMEM_offset_0_alias,@"STO_CUDA_RESERVED_SHARED STV_DEFAULT"
__nv_reservedSMEM_offset_0_alias:
	.zero		0
	.zero		64


//--------------------- .nv.constant0._Z7kernel2Pi --------------------------
	.section	.nv.constant0._Z7kernel2Pi,"a",@progbits
	.sectionflags	@""
	.align	4
.nv.constant0._Z7kernel2Pi:
	.zero		904


//--------------------- .nv.constant0._Z7kernel1Pi --------------------------
	.section	.nv.constant0._Z7kernel1Pi,"a",@progbits
	.sectionflags	@""
	.align	4
.nv.constant0._Z7kernel1Pi:
	.zero		904


//--------------------- SYMBOLS --------------------------

	.type		.nv.reservedSmem.offset0,@object
	.size		.nv.reservedSmem.offset0,0x4
